	.headerflags	@"EF_CUDA_TEXMODE_UNIFIED EF_CUDA_64BIT_ADDRESS EF_CUDA_ACCELERATORS EF_CUDA_SM90 EF_CUDA_VIRTUAL_SM(EF_CUDA_SM90)"
	.elftype	@"ET_EXEC"


//--------------------- .nv.info                  --------------------------
	.section	.nv.info,"",@"SHT_CUDA_INFO"
	.align	4


	//----- nvinfo : EIATTR_REGCOUNT
	.align		4
        /*0000*/ 	.byte	0x04, 0x2f
        /*0002*/ 	.short	(.L_3 - .L_2)
	.align		4
.L_2:
        /*0004*/ 	.word	index@(triton_poi_fused_add_div_linalg_vector_norm_pow_0)
        /*0008*/ 	.word	0x0000001a


	//----- nvinfo : EIATTR_MIN_STACK_SIZE
	.align		4
.L_3:
        /*000c*/ 	.byte	0x04, 0x12
        /*000e*/ 	.short	(.L_5 - .L_4)
	.align		4
.L_4:
        /*0010*/ 	.word	index@(triton_poi_fused_add_div_linalg_vector_norm_pow_0)
        /*0014*/ 	.word	0x00000000


	//----- nvinfo : EIATTR_FRAME_SIZE
	.align		4
.L_5:
        /*0018*/ 	.byte	0x04, 0x11
        /*001a*/ 	.short	(.L_7 - .L_6)
	.align		4
.L_6:
        /*001c*/ 	.word	index@(triton_poi_fused_add_div_linalg_vector_norm_pow_0)
        /*0020*/ 	.word	0x00000000


	//----- nvinfo : EIATTR_MIN_STACK_SIZE
	.align		4
.L_7:
        /*0024*/ 	.byte	0x04, 0x12
        /*0026*/ 	.short	(.L_9 - .L_8)
	.align		4
.L_8:
        /*0028*/ 	.word	index@(triton_poi_fused_add_div_linalg_vector_norm_pow_0)
        /*002c*/ 	.word	0x00000000
.L_9:


//--------------------- .nv.info.triton_poi_fused_add_div_linalg_vector_norm_pow_0 --------------------------
	.section	.nv.info.triton_poi_fused_add_div_linalg_vector_norm_pow_0,"",@"SHT_CUDA_INFO"
	.sectionflags	@""
	.align	4


	//----- nvinfo : EIATTR_CUDA_API_VERSION
	.align		4
        /*0000*/ 	.byte	0x04, 0x37
        /*0002*/ 	.short	(.L_11 - .L_10)
.L_10:
        /*0004*/ 	.word	0x0000007c


	//----- nvinfo : EIATTR_KPARAM_INFO
	.align		4
.L_11:
        /*0008*/ 	.byte	0x04, 0x17
        /*000a*/ 	.short	(.L_13 - .L_12)
.L_12:
        /*000c*/ 	.word	0x00000000
        /*0010*/ 	.short	0x0002
        /*0012*/ 	.short	0x0010
        /*0014*/ 	.byte	0x00, 0xf0, 0x11, 0x00


	//----- nvinfo : EIATTR_KPARAM_INFO
	.align		4
.L_13:
        /*0018*/ 	.byte	0x04, 0x17
        /*001a*/ 	.short	(.L_15 - .L_14)
.L_14:
        /*001c*/ 	.word	0x00000000
        /*0020*/ 	.short	0x0001
        /*0022*/ 	.short	0x0008
        /*0024*/ 	.byte	0x00, 0xf4, 0x21, 0x00


	//----- nvinfo : EIATTR_KPARAM_INFO
	.align		4
.L_15:
        /*0028*/ 	.byte	0x04, 0x17
        /*002a*/ 	.short	(.L_17 - .L_16)
.L_16:
        /*002c*/ 	.word	0x00000000
        /*0030*/ 	.short	0x0000
        /*0032*/ 	.short	0x0000
        /*0034*/ 	.byte	0x00, 0xf4, 0x21, 0x00


	//----- nvinfo : EIATTR_SPARSE_MMA_MASK
	.align		4
.L_17:
        /*0038*/ 	.byte	0x03, 0x50
        /*003a*/ 	.short	0x0000


	//----- nvinfo : EIATTR_MAXREG_COUNT
	.align		4
        /*003c*/ 	.byte	0x03, 0x1b
        /*003e*/ 	.short	0x00ff


	//----- nvinfo : EIATTR_EXIT_INSTR_OFFSETS
	.align		4
        /*0040*/ 	.byte	0x04, 0x1c
        /*0042*/ 	.short	(.L_19 - .L_18)


	//   ....[0]....
.L_18:
        /*0044*/ 	.word	0x000003a0


	//   ....[1]....
        /*0048*/ 	.word	0x000003c0


	//----- nvinfo : EIATTR_REQNTID
	.align		4
.L_19:
        /*004c*/ 	.byte	0x04, 0x10
        /*004e*/ 	.short	(.L_21 - .L_20)
.L_20:
        /*0050*/ 	.word	0x00000080
        /*0054*/ 	.word	0x00000001
        /*0058*/ 	.word	0x00000001


	//----- nvinfo : EIATTR_CBANK_PARAM_SIZE
	.align		4
.L_21:
        /*005c*/ 	.byte	0x03, 0x19
        /*005e*/ 	.short	0x0014


	//----- nvinfo : EIATTR_PARAM_CBANK
	.align		4
        /*0060*/ 	.byte	0x04, 0x0a
        /*0062*/ 	.short	(.L_23 - .L_22)
	.align		4
.L_22:
        /*0064*/ 	.word	index@(.nv.constant0.triton_poi_fused_add_div_linalg_vector_norm_pow_0)
        /*0068*/ 	.short	0x0210
        /*006a*/ 	.short	0x0014


	//----- nvinfo : EIATTR_SW_WAR
	.align		4
.L_23:
        /*006c*/ 	.byte	0x04, 0x36
        /*006e*/ 	.short	(.L_25 - .L_24)
.L_24:
        /*0070*/ 	.word	0x00000008
.L_25:


//--------------------- .nv.callgraph             --------------------------
	.section	.nv.callgraph,"",@"SHT_CUDA_CALLGRAPH"
	.align	4
	.sectionentsize	8
	.align		4
        /*0000*/ 	.word	0x00000000
	.align		4
        /*0004*/ 	.word	0xffffffff
	.align		4
        /*0008*/ 	.word	0x00000000
	.align		4
        /*000c*/ 	.word	0xfffffffe
	.align		4
        /*0010*/ 	.word	0x00000000
	.align		4
        /*0014*/ 	.word	0xfffffffd
	.align		4
        /*0018*/ 	.word	0x00000000
	.align		4
        /*001c*/ 	.word	0xfffffffc


//--------------------- .nv.constant4             --------------------------
	.section	.nv.constant4,"a",@progbits
	.align	8
	.align		8
.nv.constant4:
        /*0000*/ 	.dword	_$_str
	.align		8
        /*0008*/ 	.dword	_$_str_$_2


//--------------------- .text.triton_poi_fused_add_div_linalg_vector_norm_pow_0 --------------------------
	.section	.text.triton_poi_fused_add_div_linalg_vector_norm_pow_0,"ax",@progbits
	.align	128
        .global         triton_poi_fused_add_div_linalg_vector_norm_pow_0
        .type           triton_poi_fused_add_div_linalg_vector_norm_pow_0,@function
        .size           triton_poi_fused_add_div_linalg_vector_norm_pow_0,(.L_x_1 - triton_poi_fused_add_div_linalg_vector_norm_pow_0)
        .other          triton_poi_fused_add_div_linalg_vector_norm_pow_0,@"STO_CUDA_ENTRY STV_DEFAULT"
triton_poi_fused_add_div_linalg_vector_norm_pow_0:
.text.triton_poi_fused_add_div_linalg_vector_norm_pow_0:
[----:B------:R-:W0:Y:S02]  /*0000*/  LDC R1, c[0x0][0x28] ;  /* 0x00000a00ff017b82 */ /* 0x000e240000000800 */
[----:B------:R-:W1:Y:S01]  /*0010*/  S2R R0, SR_TID.X ;  /* 0x0000000000007919 */ /* 0x000e620000002100 */
[----:B------:R-:W2:Y:S01]  /*0020*/  LDC.64 R2, c[0x0][0x210] ;  /* 0x00008400ff027b82 */ /* 0x000ea20000000a00 */
[----:B------:R-:W-:Y:S01]  /*0030*/  CS2R R6, SRZ ;  /* 0x0000000000067805 */ /* 0x000fe2000001ff00 */
[----:B------:R-:W-:Y:S01]  /*0040*/  ULDC.64 UR4, c[0x0][0x208] ;  /* 0x0000820000047ab9 */ /* 0x000fe20000000a00 */
[----:B------:R-:W3:Y:S01]  /*0050*/  S2R R5, SR_CTAID.X ;  /* 0x0000000000057919 */ /* 0x000ee20000002500 */
[----:B------:R-:W-:Y:S02]  /*0060*/  CS2R R8, SRZ ;  /* 0x0000000000087805 */ /* 0x000fe4000001ff00 */
[----:B-1----:R-:W-:Y:S02]  /*0070*/  SHF.L.U32 R0, R0, 0x1, RZ ;  /* 0x0000000100007819 */ /* 0x002fe400000006ff */
[----:B---3--:R-:W-:Y:S02]  /*0080*/  SHF.R.S32.HI R4, RZ, 0x17, R5 ;  /* 0x00000017ff047819 */ /* 0x008fe40000011405 */
[----:B------:R-:W-:-:S02]  /*0090*/  LOP3.LUT R0, R0, 0xfe, RZ, 0xc0, !PT ;  /* 0x000000fe00007812 */ /* 0x000fc400078ec0ff */
[----:B------:R-:W-:Y:S02]  /*00a0*/  SGXT R4, R4, 0x1 ;  /* 0x000000010404781a */ /* 0x000fe40000000200 */
[----:B------:R-:W-:-:S04]  /*00b0*/  LEA R5, R5, R0, 0x8 ;  /* 0x0000000005057211 */ /* 0x000fc800078e40ff */
[CC--:B------:R-:W-:Y:S02]  /*00c0*/  LEA.HI R0, R4.reuse, R5.reuse, RZ, 0x4 ;  /* 0x0000000504007211 */ /* 0x0c0fe400078f20ff */
[-C--:B------:R-:W-:Y:S02]  /*00d0*/  LEA.HI R4, R4, R5.reuse, RZ, 0x6 ;  /* 0x0000000504047211 */ /* 0x080fe400078f30ff */
[----:B------:R-:W-:Y:S02]  /*00e0*/  LOP3.LUT R0, R0, 0xfffffff0, RZ, 0xc0, !PT ;  /* 0xfffffff000007812 */ /* 0x000fe400078ec0ff */
[----:B------:R-:W-:Y:S02]  /*00f0*/  LOP3.LUT R4, R4, 0xffffffc0, RZ, 0xc0, !PT ;  /* 0xffffffc004047812 */ /* 0x000fe400078ec0ff */
[----:B------:R-:W-:Y:S02]  /*0100*/  ISETP.GE.AND P2, PT, R5, 0x100, PT ;  /* 0x000001000500780c */ /* 0x000fe40003f46270 */
[----:B------:R-:W-:-:S04]  /*0110*/  IADD3 R13, R4, R5, -R0 ;  /* 0x00000005040d7210 */ /* 0x000fc80007ffe800 */
[----:B------:R-:W-:Y:S01]  /*0120*/  IADD3 R15, R13, 0x10, RZ ;  /* 0x000000100d0f7810 */ /* 0x000fe20007ffe0ff */
[----:B--2---:R-:W-:Y:S01]  /*0130*/  IMAD.WIDE R16, R13, 0x4, R2 ;  /* 0x000000040d107825 */ /* 0x004fe200078e0202 */
[----:B------:R-:W-:-:S03]  /*0140*/  IADD3 R19, R13, 0x20, RZ ;  /* 0x000000200d137810 */ /* 0x000fc60007ffe0ff */
[--C-:B------:R-:W-:Y:S01]  /*0150*/  IMAD.WIDE R14, R15, 0x4, R2.reuse ;  /* 0x000000040f0e7825 */ /* 0x100fe200078e0202 */
[----:B------:R-:W-:Y:S02]  /*0160*/  CS2R R10, SRZ ;  /* 0x00000000000a7805 */ /* 0x000fe4000001ff00 */
[----:B------:R-:W-:Y:S01]  /*0170*/  IADD3 R21, R13, 0x30, RZ ;  /* 0x000000300d157810 */ /* 0x000fe20007ffe0ff */
[----:B------:R-:W2:Y:S01]  /*0180*/  @!P2 LDG.E.EL.64 R8, desc[UR4][R16.64] ;  /* 0x000000041008a981 */ /* 0x000ea2000c2e1b00 */
[----:B------:R-:W-:-:S03]  /*0190*/  IMAD.WIDE R18, R19, 0x4, R2 ;  /* 0x0000000413127825 */ /* 0x000fc600078e0202 */
[----:B------:R1:W3:Y:S01]  /*01a0*/  @!P2 LDG.E.EL.64 R6, desc[UR4][R14.64] ;  /* 0x000000040e06a981 */ /* 0x0002e2000c2e1b00 */
[----:B------:R-:W-:Y:S01]  /*01b0*/  CS2R R12, SRZ ;  /* 0x00000000000c7805 */ /* 0x000fe2000001ff00 */
[--C-:B------:R-:W-:Y:S02]  /*01c0*/  IMAD.WIDE R20, R21, 0x4, R2.reuse ;  /* 0x0000000415147825 */ /* 0x100fe400078e0202 */
[----:B------:R-:W4:Y:S04]  /*01d0*/  @!P2 LDG.E.EL.64 R10, desc[UR4][R18.64] ;  /* 0x00000004120aa981 */ /* 0x000f28000c2e1b00 */
[----:B------:R-:W5:Y:S01]  /*01e0*/  @!P2 LDG.E.EL.64 R12, desc[UR4][R20.64] ;  /* 0x00000004140ca981 */ /* 0x000f62000c2e1b00 */
[----:B------:R-:W-:Y:S01]  /*01f0*/  IMAD.WIDE R2, R5, 0x4, R2 ;  /* 0x0000000405027825 */ /* 0x000fe200078e0202 */
[----:B-1----:R-:W-:-:S06]  /*0200*/  CS2R R14, SRZ ;  /* 0x00000000000e7805 */ /* 0x002fcc000001ff00 */
[----:B------:R1:W5:Y:S02]  /*0210*/  @!P2 LDG.E.64 R14, desc[UR4][R2.64] ;  /* 0x00000004020ea981 */ /* 0x000364000c1e1b00 */
[----:B-1----:R-:W1:Y:S02]  /*0220*/  LDC.64 R2, c[0x0][0x218] ;  /* 0x00008600ff027b82 */ /* 0x002e640000000a00 */
[----:B-1----:R-:W-:-:S04]  /*0230*/  IMAD.WIDE R2, R5, 0x4, R2 ;  /* 0x0000000405027825 */ /* 0x002fc800078e0202 */
[----:B---3--:R-:W-:Y:S01]  /*0240*/  FMUL R0, R7, R7 ;  /* 0x0000000707007220 */ /* 0x008fe20000400000 */
[----:B------:R-:W-:-:S03]  /*0250*/  FMUL R23, R6, R6 ;  /* 0x0000000606177220 */ /* 0x000fc60000400000 */
[----:B--2---:R-:W-:Y:S01]  /*0260*/  FFMA R0, R9, R9, R0 ;  /* 0x0000000909007223 */ /* 0x004fe20000000000 */
[----:B------:R-:W-:-:S03]  /*0270*/  FFMA R23, R8, R8, R23 ;  /* 0x0000000808177223 */ /* 0x000fc60000000017 */
[----:B----4-:R-:W-:Y:S01]  /*0280*/  FFMA R0, R11, R11, R0 ;  /* 0x0000000b0b007223 */ /* 0x010fe20000000000 */
[----:B------:R-:W-:-:S03]  /*0290*/  FFMA R23, R10, R10, R23 ;  /* 0x0000000a0a177223 */ /* 0x000fc60000000017 */
[----:B-----5:R-:W-:Y:S01]  /*02a0*/  FFMA R0, R13, R13, R0 ;  /* 0x0000000d0d007223 */ /* 0x020fe20000000000 */
[----:B------:R-:W-:-:S05]  /*02b0*/  FFMA R23, R12, R12, R23 ;  /* 0x0000000c0c177223 */ /* 0x000fca0000000017 */
[----:B------:R-:W1:Y:S08]  /*02c0*/  MUFU.SQRT R0, R0 ;  /* 0x0000000000007308 */ /* 0x000e700000002000 */
[----:B------:R-:W2:Y:S01]  /*02d0*/  MUFU.SQRT R23, R23 ;  /* 0x0000001700177308 */ /* 0x000ea20000002000 */
[----:B-1----:R-:W-:-:S05]  /*02e0*/  FADD R6, R0, 9.9999999747524270788e-07 ;  /* 0x358637bd00067421 */ /* 0x002fca0000000000 */
[----:B------:R-:W-:Y:S01]  /*02f0*/  FSETP.GT.AND P1, PT, R6, 8.50705917302346158658e+37, PT ;  /* 0x7e8000000600780b */ /* 0x000fe20003f24000 */
[----:B--2---:R-:W-:-:S05]  /*0300*/  FADD R4, R23, 9.9999999747524270788e-07 ;  /* 0x358637bd17047421 */ /* 0x004fca0000000000 */
[----:B------:R-:W-:-:S07]  /*0310*/  FSETP.GT.AND P0, PT, R4, 8.50705917302346158658e+37, PT ;  /* 0x7e8000000400780b */ /* 0x000fce0003f04000 */
[----:B------:R-:W-:-:S06]  /*0320*/  @P1 FMUL R6, R6, 0.25 ;  /* 0x3e80000006061820 */ /* 0x000fcc0000400000 */
[----:B------:R-:W-:Y:S01]  /*0330*/  @P0 FMUL R4, R4, 0.25 ;  /* 0x3e80000004040820 */ /* 0x000fe20000400000 */
[----:B------:R-:W1:Y:S08]  /*0340*/  MUFU.RCP R6, R6 ;  /* 0x0000000600067308 */ /* 0x000e700000001000 */
[----:B------:R-:W2:Y:S01]  /*0350*/  MUFU.RCP R7, R4 ;  /* 0x0000000400077308 */ /* 0x000ea20000001000 */
[----:B------:R-:W-:Y:S01]  /*0360*/  @P0 FMUL R14, R14, 0.25 ;  /* 0x3e8000000e0e0820 */ /* 0x000fe20000400000 */
[----:B------:R-:W-:-:S04]  /*0370*/  @P1 FMUL R15, R15, 0.25 ;  /* 0x3e8000000f0f1820 */ /* 0x000fc80000400000 */
[----:B-1----:R-:W-:Y:S01]  /*0380*/  FMUL R15, R6, R15 ;  /* 0x0000000f060f7220 */ /* 0x002fe20000400000 */
[----:B--2---:R-:W-:Y:S01]  /*0390*/  FMUL R14, R7, R14 ;  /* 0x0000000e070e7220 */ /* 0x004fe20000400000 */
[----:B------:R-:W-:Y:S06]  /*03a0*/  @P2 EXIT ;  /* 0x000000000000294d */ /* 0x000fec0003800000 */
[----:B------:R-:W-:Y:S01]  /*03b0*/  STG.E.64 desc[UR4][R2.64], R14 ;  /* 0x0000000e02007986 */ /* 0x000fe2000c101b04 */
[----:B------:R-:W-:Y:S05]  /*03c0*/  EXIT ;  /* 0x000000000000794d */ /* 0x000fea0003800000 */
.L_x_0:
[----:B------:R-:W-:-:S00]  /*03d0*/  BRA `(.L_x_0) ;  /* 0xfffffffc00fc7947 */ /* 0x000fc0000383ffff */
[----:B------:R-:W-:-:S00]  /*03e0*/  NOP ;  /* 0x0000000000007918 */ /* 0x000fc00000000000 */
        /* <DEDUP_REMOVED lines=9> */
.L_x_1:


//--------------------- .nv.global.init           --------------------------
	.section	.nv.global.init,"aw",@progbits
.nv.global.init:
	.type		_$_str,@object
	.size		_$_str,(_$_str_$_2 - _$_str)
_$_str:
        /*0000*/ 	.byte	0x5f, 0x5f, 0x43, 0x55, 0x44, 0x41, 0x5f, 0x46, 0x54, 0x5a, 0x00
	.type		_$_str_$_2,@object
	.size		_$_str_$_2,(.L_1 - _$_str_$_2)
_$_str_$_2:
        /*000b*/ 	.byte	0x5f, 0x5f, 0x43, 0x55, 0x44, 0x41, 0x5f, 0x50, 0x52, 0x45, 0x43, 0x5f, 0x53, 0x51, 0x52, 0x54
        /*001b*/ 	.byte	0x00
.L_1:


//--------------------- .nv.constant0.triton_poi_fused_add_div_linalg_vector_norm_pow_0 --------------------------
	.section	.nv.constant0.triton_poi_fused_add_div_linalg_vector_norm_pow_0,"a",@progbits
	.sectionflags	@""
	.align	4
.nv.constant0.triton_poi_fused_add_div_linalg_vector_norm_pow_0:
	.zero		548
